	.headerflags	@"EF_CUDA_TEXMODE_UNIFIED EF_CUDA_64BIT_ADDRESS EF_CUDA_ACCELERATORS EF_CUDA_SM90 EF_CUDA_VIRTUAL_SM(EF_CUDA_SM90)"
	.elftype	@"ET_EXEC"


//--------------------- .nv.info                  --------------------------
	.section	.nv.info,"",@"SHT_CUDA_INFO"
	.align	4


	//----- nvinfo : EIATTR_REGCOUNT
	.align		4
        /*0000*/ 	.byte	0x04, 0x2f
        /*0002*/ 	.short	(.L_1 - .L_0)
	.align		4
.L_0:
        /*0004*/ 	.word	index@(triton_poi_fused_clone_6)
        /*0008*/ 	.word	0x0000000e


	//----- nvinfo : EIATTR_MIN_STACK_SIZE
	.align		4
.L_1:
        /*000c*/ 	.byte	0x04, 0x12
        /*000e*/ 	.short	(.L_3 - .L_2)
	.align		4
.L_2:
        /*0010*/ 	.word	index@(triton_poi_fused_clone_6)
        /*0014*/ 	.word	0x00000000


	//----- nvinfo : EIATTR_FRAME_SIZE
	.align		4
.L_3:
        /*0018*/ 	.byte	0x04, 0x11
        /*001a*/ 	.short	(.L_5 - .L_4)
	.align		4
.L_4:
        /*001c*/ 	.word	index@(triton_poi_fused_clone_6)
        /*0020*/ 	.word	0x00000000


	//----- nvinfo : EIATTR_MIN_STACK_SIZE
	.align		4
.L_5:
        /*0024*/ 	.byte	0x04, 0x12
        /*0026*/ 	.short	(.L_7 - .L_6)
	.align		4
.L_6:
        /*0028*/ 	.word	index@(triton_poi_fused_clone_6)
        /*002c*/ 	.word	0x00000000
.L_7:


//--------------------- .nv.info.triton_poi_fused_clone_6 --------------------------
	.section	.nv.info.triton_poi_fused_clone_6,"",@"SHT_CUDA_INFO"
	.sectionflags	@""
	.align	4


	//----- nvinfo : EIATTR_CUDA_API_VERSION
	.align		4
        /*0000*/ 	.byte	0x04, 0x37
        /*0002*/ 	.short	(.L_9 - .L_8)
.L_8:
        /*0004*/ 	.word	0x0000007c


	//----- nvinfo : EIATTR_KPARAM_INFO
	.align		4
.L_9:
        /*0008*/ 	.byte	0x04, 0x17
        /*000a*/ 	.short	(.L_11 - .L_10)
.L_10:
        /*000c*/ 	.word	0x00000000
        /*0010*/ 	.short	0x0003
        /*0012*/ 	.short	0x0014
        /*0014*/ 	.byte	0x00, 0xf0, 0x11, 0x00


	//----- nvinfo : EIATTR_KPARAM_INFO
	.align		4
.L_11:
        /*0018*/ 	.byte	0x04, 0x17
        /*001a*/ 	.short	(.L_13 - .L_12)
.L_12:
        /*001c*/ 	.word	0x00000000
        /*0020*/ 	.short	0x0002
        /*0022*/ 	.short	0x0010
        /*0024*/ 	.byte	0x00, 0xf0, 0x11, 0x00


	//----- nvinfo : EIATTR_KPARAM_INFO
	.align		4
.L_13:
        /*0028*/ 	.byte	0x04, 0x17
        /*002a*/ 	.short	(.L_15 - .L_14)
.L_14:
        /*002c*/ 	.word	0x00000000
        /*0030*/ 	.short	0x0001
        /*0032*/ 	.short	0x0008
        /*0034*/ 	.byte	0x00, 0xf4, 0x21, 0x00


	//----- nvinfo : EIATTR_KPARAM_INFO
	.align		4
.L_15:
        /*0038*/ 	.byte	0x04, 0x17
        /*003a*/ 	.short	(.L_17 - .L_16)
.L_16:
        /*003c*/ 	.word	0x00000000
        /*0040*/ 	.short	0x0000
        /*0042*/ 	.short	0x0000
        /*0044*/ 	.byte	0x00, 0xf4, 0x21, 0x00


	//----- nvinfo : EIATTR_SPARSE_MMA_MASK
	.align		4
.L_17:
        /*0048*/ 	.byte	0x03, 0x50
        /*004a*/ 	.short	0x0000


	//----- nvinfo : EIATTR_MAXREG_COUNT
	.align		4
        /*004c*/ 	.byte	0x03, 0x1b
        /*004e*/ 	.short	0x00ff


	//----- nvinfo : EIATTR_EXIT_INSTR_OFFSETS
	.align		4
        /*0050*/ 	.byte	0x04, 0x1c
        /*0052*/ 	.short	(.L_19 - .L_18)


	//   ....[0]....
.L_18:
        /*0054*/ 	.word	0x000002b0


	//   ....[1]....
        /*0058*/ 	.word	0x00000320


	//----- nvinfo : EIATTR_REQNTID
	.align		4
.L_19:
        /*005c*/ 	.byte	0x04, 0x10
        /*005e*/ 	.short	(.L_21 - .L_20)
.L_20:
        /*0060*/ 	.word	0x00000020
        /*0064*/ 	.word	0x00000001
        /*0068*/ 	.word	0x00000001


	//----- nvinfo : EIATTR_CBANK_PARAM_SIZE
	.align		4
.L_21:
        /*006c*/ 	.byte	0x03, 0x19
        /*006e*/ 	.short	0x0018


	//----- nvinfo : EIATTR_PARAM_CBANK
	.align		4
        /*0070*/ 	.byte	0x04, 0x0a
        /*0072*/ 	.short	(.L_23 - .L_22)
	.align		4
.L_22:
        /*0074*/ 	.word	index@(.nv.constant0.triton_poi_fused_clone_6)
        /*0078*/ 	.short	0x0210
        /*007a*/ 	.short	0x0018


	//----- nvinfo : EIATTR_SW_WAR
	.align		4
.L_23:
        /*007c*/ 	.byte	0x04, 0x36
        /*007e*/ 	.short	(.L_25 - .L_24)
.L_24:
        /*0080*/ 	.word	0x00000008
.L_25:


//--------------------- .nv.callgraph             --------------------------
	.section	.nv.callgraph,"",@"SHT_CUDA_CALLGRAPH"
	.align	4
	.sectionentsize	8
	.align		4
        /*0000*/ 	.word	0x00000000
	.align		4
        /*0004*/ 	.word	0xffffffff
	.align		4
        /*0008*/ 	.word	0x00000000
	.align		4
        /*000c*/ 	.word	0xfffffffe
	.align		4
        /*0010*/ 	.word	0x00000000
	.align		4
        /*0014*/ 	.word	0xfffffffd
	.align		4
        /*0018*/ 	.word	0x00000000
	.align		4
        /*001c*/ 	.word	0xfffffffc


//--------------------- .text.triton_poi_fused_clone_6 --------------------------
	.section	.text.triton_poi_fused_clone_6,"ax",@progbits
	.sectionflags	@"SHF_BARRIERS=1"
	.align	128
        .global         triton_poi_fused_clone_6
        .type           triton_poi_fused_clone_6,@function
        .size           triton_poi_fused_clone_6,(.L_x_1 - triton_poi_fused_clone_6)
        .other          triton_poi_fused_clone_6,@"STO_CUDA_ENTRY STV_DEFAULT"
triton_poi_fused_clone_6:
.text.triton_poi_fused_clone_6:
[----:B------:R-:W0:Y:S02]  /*0000*/  LDC R1, c[0x0][0x28] ;  /* 0x00000a00ff017b82 */ /* 0x000e240000000800 */
[----:B------:R-:W1:Y:S01]  /*0010*/  S2R R8, SR_TID.X ;  /* 0x0000000000087919 */ /* 0x000e620000002100 */
[----:B------:R-:W2:Y:S01]  /*0020*/  S2UR UR4, SR_CTAID.Y ;  /* 0x00000000000479c3 */ /* 0x000ea20000002600 */
[----:B------:R-:W-:Y:S01]  /*0030*/  CS2R R10, SRZ ;  /* 0x00000000000a7805 */ /* 0x000fe2000001ff00 */
[----:B------:R-:W-:Y:S01]  /*0040*/  ULDC.64 UR8, c[0x0][0x208] ;  /* 0x0000820000087ab9 */ /* 0x000fe20000000a00 */
[----:B------:R-:W3:Y:S05]  /*0050*/  S2R R5, SR_CTAID.X ;  /* 0x0000000000057919 */ /* 0x000eea0000002500 */
[----:B------:R-:W4:Y:S01]  /*0060*/  LDC.64 R2, c[0x0][0x210] ;  /* 0x00008400ff027b82 */ /* 0x000f220000000a00 */
[----:B--2---:R-:W-:Y:S01]  /*0070*/  USHF.L.U32 UR4, UR4, 0x2, URZ ;  /* 0x0000000204047899 */ /* 0x004fe2000800063f */
[----:B-1----:R-:W-:-:S02]  /*0080*/  SHF.R.U32.HI R6, RZ, 0x1, R8 ;  /* 0x00000001ff067819 */ /* 0x002fc40000011608 */
[----:B------:R-:W-:Y:S01]  /*0090*/  LOP3.LUT R0, R8, 0x1, RZ, 0xc0, !PT ;  /* 0x0000000108007812 */ /* 0x000fe200078ec0ff */
[----:B---3--:R-:W-:Y:S01]  /*00a0*/  IMAD.SHL.U32 R5, R5, 0x10, RZ ;  /* 0x0000001005057824 */ /* 0x008fe200078e00ff */
[----:B------:R-:W-:Y:S02]  /*00b0*/  SGXT.U32 R6, R6, 0x4 ;  /* 0x000000040606781a */ /* 0x000fe40000000000 */
[----:B------:R-:W-:Y:S02]  /*00c0*/  LEA R4, R0, UR4, 0x1 ;  /* 0x0000000400047c11 */ /* 0x000fe4000f8e08ff */
[----:B------:R-:W-:-:S04]  /*00d0*/  LOP3.LUT R7, R5, R6, RZ, 0xfc, !PT ;  /* 0x0000000605077212 */ /* 0x000fc800078efcff */
[C---:B------:R-:W-:Y:S01]  /*00e0*/  ISETP.GE.AND P0, PT, R7.reuse, 0x10, PT ;  /* 0x000000100700780c */ /* 0x040fe20003f06270 */
[----:B------:R-:W-:-:S03]  /*00f0*/  IMAD R7, R7, 0x4, R4 ;  /* 0x0000000407077824 */ /* 0x000fc600078e0204 */
[----:B------:R-:W-:Y:S01]  /*0100*/  ISETP.LT.AND P0, PT, R4, 0x4, !P0 ;  /* 0x000000040400780c */ /* 0x000fe20004701270 */
[----:B----4-:R-:W-:-:S12]  /*0110*/  IMAD.WIDE R2, R7, 0x4, R2 ;  /* 0x0000000407027825 */ /* 0x010fd800078e0202 */
[----:B------:R1:W2:Y:S01]  /*0120*/  @P0 LDG.E.EL.64 R10, desc[UR8][R2.64] ;  /* 0x00000008020a0981 */ /* 0x0002a2000c2e1b00 */
[----:B------:R-:W3:Y:S01]  /*0130*/  S2UR UR6, SR_CgaCtaId ;  /* 0x00000000000679c3 */ /* 0x000ee20000008800 */
[----:B------:R-:W-:Y:S01]  /*0140*/  IMAD.SHL.U32 R7, R0, 0x20, RZ ;  /* 0x0000002000077824 */ /* 0x000fe200078e00ff */
[----:B------:R-:W-:Y:S01]  /*0150*/  UMOV UR5, 0x400 ;  /* 0x0000040000057882 */ /* 0x000fe20000000000 */
[----:B------:R-:W-:Y:S01]  /*0160*/  SHF.R.U32.HI R4, RZ, 0x3, R8 ;  /* 0x00000003ff047819 */ /* 0x000fe20000011608 */
[----:B------:R-:W-:Y:S02]  /*0170*/  IMAD.SHL.U32 R8, R8, 0x2, RZ ;  /* 0x0000000208087824 */ /* 0x000fe400078e00ff */
[C---:B------:R-:W-:Y:S02]  /*0180*/  LOP3.LUT R6, R7.reuse, R6, RZ, 0xfc, !PT ;  /* 0x0000000607067212 */ /* 0x040fe400078efcff */
[----:B------:R-:W-:Y:S02]  /*0190*/  SGXT.U32 R4, R4, 0x2 ;  /* 0x000000020404781a */ /* 0x000fe40000000000 */
[----:B------:R-:W-:Y:S01]  /*01a0*/  LOP3.LUT R5, R5, 0xe, R8, 0xf8, !PT ;  /* 0x0000000e05057812 */ /* 0x000fe200078ef808 */
[----:B------:R-:W-:Y:S01]  /*01b0*/  IMAD R0, R0, 0x2, R6 ;  /* 0x0000000200007824 */ /* 0x000fe200078e0206 */
[----:B------:R-:W-:-:S02]  /*01c0*/  LEA.HI R6, R7, R6, RZ, 0x1c ;  /* 0x0000000607067211 */ /* 0x000fc400078fe0ff */
[----:B------:R-:W-:Y:S02]  /*01d0*/  LOP3.LUT R4, R4, UR4, RZ, 0xfc, !PT ;  /* 0x0000000404047c12 */ /* 0x000fe4000f8efcff */
[----:B------:R-:W-:Y:S02]  /*01e0*/  ISETP.GE.AND P0, PT, R5, 0x10, PT ;  /* 0x000000100500780c */ /* 0x000fe40003f06270 */
[----:B-1----:R-:W-:Y:S02]  /*01f0*/  SHF.R.U32.HI R2, RZ, 0x4, R8 ;  /* 0x00000004ff027819 */ /* 0x002fe40000011608 */
[----:B------:R-:W-:Y:S02]  /*0200*/  ISETP.LT.AND P0, PT, R4, 0x4, !P0 ;  /* 0x000000040400780c */ /* 0x000fe40004701270 */
[----:B------:R-:W-:Y:S01]  /*0210*/  LOP3.LUT R9, R8, 0x3e, RZ, 0xc0, !PT ;  /* 0x0000003e08097812 */ /* 0x000fe200078ec0ff */
[----:B---3--:R-:W-:Y:S01]  /*0220*/  UPRMT UR5, UR6, 0x654, UR5 ;  /* 0x0000065406057896 */ /* 0x008fe20008000005 */
[----:B------:R-:W-:-:S05]  /*0230*/  SGXT.U32 R2, R2, 0x2 ;  /* 0x000000020202781a */ /* 0x000fca0000000000 */
[----:B------:R-:W-:Y:S01]  /*0240*/  LEA R3, R0, UR5, 0x2 ;  /* 0x0000000500037c11 */ /* 0x000fe2000f8e10ff */
[----:B------:R-:W-:Y:S01]  /*0250*/  IMAD.IADD R2, R9, 0x1, R2 ;  /* 0x0000000109027824 */ /* 0x000fe200078e0202 */
[----:B------:R-:W-:-:S04]  /*0260*/  LEA R6, R6, UR5, 0x2 ;  /* 0x0000000506067c11 */ /* 0x000fc8000f8e10ff */
[----:B------:R-:W-:Y:S01]  /*0270*/  LEA R0, R2, UR5, 0x2 ;  /* 0x0000000502007c11 */ /* 0x000fe2000f8e10ff */
[----:B--2---:R1:W-:Y:S04]  /*0280*/  STS [R3], R10 ;  /* 0x0000000a03007388 */ /* 0x0043e80000000800 */
[----:B------:R1:W-:Y:S01]  /*0290*/  STS [R6+0x44], R11 ;  /* 0x0000440b06007388 */ /* 0x0003e20000000800 */
[----:B------:R-:W-:Y:S06]  /*02a0*/  BAR.SYNC.DEFER_BLOCKING 0x0 ;  /* 0x0000000000007b1d */ /* 0x000fec0000010000 */
[----:B-1----:R-:W-:Y:S05]  /*02b0*/  @!P0 EXIT ;  /* 0x000000000000894d */ /* 0x002fea0003800000 */
[----:B------:R-:W-:Y:S01]  /*02c0*/  LDS R6, [R0] ;  /* 0x0000000000067984 */ /* 0x000fe20000000800 */
[----:B------:R-:W0:Y:S01]  /*02d0*/  LDC.64 R2, c[0x0][0x218] ;  /* 0x00008600ff027b82 */ /* 0x000e220000000a00 */
[----:B------:R-:W-:Y:S02]  /*02e0*/  IMAD R5, R4, 0x10, R5 ;  /* 0x0000001004057824 */ /* 0x000fe400078e0205 */
[----:B------:R-:W1:Y:S02]  /*02f0*/  LDS R7, [R0+0x4] ;  /* 0x0000040000077984 */ /* 0x000e640000000800 */
[----:B0-----:R-:W-:-:S05]  /*0300*/  IMAD.WIDE R2, R5, 0x4, R2 ;  /* 0x0000000405027825 */ /* 0x001fca00078e0202 */
[----:B-1----:R-:W-:Y:S01]  /*0310*/  STG.E.64 desc[UR8][R2.64], R6 ;  /* 0x0000000602007986 */ /* 0x002fe2000c101b08 */
[----:B------:R-:W-:Y:S05]  /*0320*/  EXIT ;  /* 0x000000000000794d */ /* 0x000fea0003800000 */
.L_x_0:
[----:B------:R-:W-:-:S00]  /*0330*/  BRA `(.L_x_0) ;  /* 0xfffffffc00fc7947 */ /* 0x000fc0000383ffff */
[----:B------:R-:W-:-:S00]  /*0340*/  NOP ;  /* 0x0000000000007918 */ /* 0x000fc00000000000 */
        /* <DEDUP_REMOVED lines=11> */
.L_x_1:


//--------------------- .nv.shared.triton_poi_fused_clone_6 --------------------------
	.section	.nv.shared.triton_poi_fused_clone_6,"aw",@nobits
	.sectionflags	@""
	.align	16
	.zero		1024


//--------------------- .nv.constant0.triton_poi_fused_clone_6 --------------------------
	.section	.nv.constant0.triton_poi_fused_clone_6,"a",@progbits
	.sectionflags	@""
	.align	4
.nv.constant0.triton_poi_fused_clone_6:
	.zero		552
